//
// Generated by NVIDIA NVVM Compiler
//
// Compiler Build ID: CL-36424714
// Cuda compilation tools, release 13.0, V13.0.88
// Based on NVVM 20.0.0
//

.version 9.0
.target sm_100
.address_size 64

	// .globl	_Z7gpu_addPfS_S_i

.visible .entry _Z7gpu_addPfS_S_i(
	.param .u64 .ptr .align 1 _Z7gpu_addPfS_S_i_param_0,
	.param .u64 .ptr .align 1 _Z7gpu_addPfS_S_i_param_1,
	.param .u64 .ptr .align 1 _Z7gpu_addPfS_S_i_param_2,
	.param .u32 _Z7gpu_addPfS_S_i_param_3
)
{
	.reg .pred 	%p<7>;
	.reg .b32 	%r<31>;
	.reg .b32 	%f<16>;
	.reg .b64 	%rd<25>;

	ld.param.u64 	%rd4, [_Z7gpu_addPfS_S_i_param_0];
	ld.param.u64 	%rd5, [_Z7gpu_addPfS_S_i_param_1];
	ld.param.u64 	%rd6, [_Z7gpu_addPfS_S_i_param_2];
	ld.param.u32 	%r12, [_Z7gpu_addPfS_S_i_param_3];
	cvta.to.global.u64 	%rd1, %rd4;
	cvta.to.global.u64 	%rd2, %rd6;
	cvta.to.global.u64 	%rd3, %rd5;
	mov.u32 	%r13, %ctaid.x;
	mov.u32 	%r14, %ntid.x;
	mov.u32 	%r15, %tid.x;
	mad.lo.s32 	%r29, %r13, %r14, %r15;
	mov.u32 	%r16, %nctaid.x;
	mul.lo.s32 	%r2, %r16, %r14;
	setp.ge.s32 	%p1, %r29, %r12;
	@%p1 bra 	$L__BB0_7;
	add.s32 	%r17, %r29, %r2;
	max.s32 	%r18, %r12, %r17;
	setp.lt.s32 	%p2, %r17, %r12;
	selp.u32 	%r19, 1, 0, %p2;
	add.s32 	%r20, %r17, %r19;
	sub.s32 	%r21, %r18, %r20;
	div.u32 	%r22, %r21, %r2;
	add.s32 	%r3, %r22, %r19;
	and.b32  	%r23, %r3, 3;
	setp.eq.s32 	%p3, %r23, 3;
	@%p3 bra 	$L__BB0_4;
	add.s32 	%r24, %r3, 1;
	and.b32  	%r25, %r24, 3;
	neg.s32 	%r27, %r25;
$L__BB0_3:
	.pragma "nounroll";
	mul.wide.s32 	%rd7, %r29, 4;
	add.s64 	%rd8, %rd1, %rd7;
	add.s64 	%rd9, %rd2, %rd7;
	add.s64 	%rd10, %rd3, %rd7;
	ld.global.f32 	%f1, [%rd10];
	ld.global.f32 	%f2, [%rd9];
	add.f32 	%f3, %f1, %f2;
	st.global.f32 	[%rd8], %f3;
	add.s32 	%r29, %r29, %r2;
	add.s32 	%r27, %r27, 1;
	setp.ne.s32 	%p4, %r27, 0;
	@%p4 bra 	$L__BB0_3;
$L__BB0_4:
	setp.lt.u32 	%p5, %r3, 3;
	@%p5 bra 	$L__BB0_7;
	mul.wide.s32 	%rd15, %r2, 4;
	shl.b32 	%r26, %r2, 2;
$L__BB0_6:
	mul.wide.s32 	%rd11, %r29, 4;
	add.s64 	%rd12, %rd3, %rd11;
	ld.global.f32 	%f4, [%rd12];
	add.s64 	%rd13, %rd2, %rd11;
	ld.global.f32 	%f5, [%rd13];
	add.f32 	%f6, %f4, %f5;
	add.s64 	%rd14, %rd1, %rd11;
	st.global.f32 	[%rd14], %f6;
	add.s64 	%rd16, %rd12, %rd15;
	ld.global.f32 	%f7, [%rd16];
	add.s64 	%rd17, %rd13, %rd15;
	ld.global.f32 	%f8, [%rd17];
	add.f32 	%f9, %f7, %f8;
	add.s64 	%rd18, %rd14, %rd15;
	st.global.f32 	[%rd18], %f9;
	add.s64 	%rd19, %rd16, %rd15;
	ld.global.f32 	%f10, [%rd19];
	add.s64 	%rd20, %rd17, %rd15;
	ld.global.f32 	%f11, [%rd20];
	add.f32 	%f12, %f10, %f11;
	add.s64 	%rd21, %rd18, %rd15;
	st.global.f32 	[%rd21], %f12;
	add.s64 	%rd22, %rd19, %rd15;
	ld.global.f32 	%f13, [%rd22];
	add.s64 	%rd23, %rd20, %rd15;
	ld.global.f32 	%f14, [%rd23];
	add.f32 	%f15, %f13, %f14;
	add.s64 	%rd24, %rd21, %rd15;
	st.global.f32 	[%rd24], %f15;
	add.s32 	%r29, %r26, %r29;
	setp.lt.s32 	%p6, %r29, %r12;
	@%p6 bra 	$L__BB0_6;
$L__BB0_7:
	ret;

}


// ===== COMPILED SASS (sm_100) =====

	.target	sm_100

	.elftype	@"ET_EXEC"


//--------------------- .note.nv.tkinfo           --------------------------
	.section	.note.nv.tkinfo,"",@"SHT_NOTE"
	.sectionflags	@"SHF_NOTE_NV_TKINFO"
	.tkinfo
        /*0018*/ 	.word	0x00000002
        /*0030*/ 	.string	""
        /*0030*/ 	.string	"ptxas"
        /*0030*/ 	.string	"Cuda compilation tools, release 13.0, V13.0.88"
        /*0030*/ 	.string	"Build cuda_13.0.r13.0/compiler.36424714_0"
        /*0030*/ 	.string	"-arch sm_100 -m 64 "



//--------------------- .note.nv.cuinfo           --------------------------
	.section	.note.nv.cuinfo,"",@"SHT_NOTE"
	.sectionflags	@"SHF_NOTE_NV_CUINFO"
        /*0018*/ 	.short	0x0002
        /*001a*/ 	.short	0x0064
        /*001c*/ 	.short	0x0082
	.zero		2


//--------------------- .nv.info                  --------------------------
	.section	.nv.info,"",@"SHT_CUDA_INFO"
	.align	4


	//----- nvinfo : EIATTR_REGCOUNT
	.align		4
        /*0000*/ 	.byte	0x04, 0x2f
        /*0002*/ 	.short	(.L_1 - .L_0)
	.align		4
.L_0:
        /*0004*/ 	.word	index@(_Z7gpu_addPfS_S_i)
        /*0008*/ 	.word	0x0000001a


	//----- nvinfo : EIATTR_FRAME_SIZE
	.align		4
.L_1:
        /*000c*/ 	.byte	0x04, 0x11
        /*000e*/ 	.short	(.L_3 - .L_2)
	.align		4
.L_2:
        /*0010*/ 	.word	index@(_Z7gpu_addPfS_S_i)
        /*0014*/ 	.word	0x00000000


	//----- nvinfo : EIATTR_MIN_STACK_SIZE
	.align		4
.L_3:
        /*0018*/ 	.byte	0x04, 0x12
        /*001a*/ 	.short	(.L_5 - .L_4)
	.align		4
.L_4:
        /*001c*/ 	.word	index@(_Z7gpu_addPfS_S_i)
        /*0020*/ 	.word	0x00000000
.L_5:


//--------------------- .nv.compat                --------------------------
	.section	.nv.compat,"",@"SHT_CUDA_COMPAT_INFO"
	.align	4
        /*0000*/ 	.byte	0x02, 0x09, 0x00, 0x00, 0x02, 0x02, 0x01, 0x00, 0x02, 0x05, 0x05, 0x00, 0x03, 0x07, 0x01, 0x01
        /*0010*/ 	.byte	0x02, 0x03, 0x00, 0x00, 0x02, 0x06, 0x01, 0x00, 0x04, 0x0b, 0x08, 0x00, 0x09, 0x00, 0x00, 0x00
        /*0020*/ 	.byte	0x00, 0x00, 0x00, 0x00


//--------------------- .nv.info._Z7gpu_addPfS_S_i --------------------------
	.section	.nv.info._Z7gpu_addPfS_S_i,"",@"SHT_CUDA_INFO"
	.sectionflags	@""
	.align	4


	//----- nvinfo : EIATTR_CUDA_API_VERSION
	.align		4
        /*0000*/ 	.byte	0x04, 0x37
        /*0002*/ 	.short	(.L_7 - .L_6)
.L_6:
        /*0004*/ 	.word	0x00000082


	//----- nvinfo : EIATTR_KPARAM_INFO
	.align		4
.L_7:
        /*0008*/ 	.byte	0x04, 0x17
        /*000a*/ 	.short	(.L_9 - .L_8)
.L_8:
        /*000c*/ 	.word	0x00000000
        /*0010*/ 	.short	0x0003
        /*0012*/ 	.short	0x0018
        /*0014*/ 	.byte	0x00, 0xf0, 0x11, 0x00


	//----- nvinfo : EIATTR_KPARAM_INFO
	.align		4
.L_9:
        /*0018*/ 	.byte	0x04, 0x17
        /*001a*/ 	.short	(.L_11 - .L_10)
.L_10:
        /*001c*/ 	.word	0x00000000
        /*0020*/ 	.short	0x0002
        /*0022*/ 	.short	0x0010
        /*0024*/ 	.byte	0x00, 0xf5, 0x21, 0x00


	//----- nvinfo : EIATTR_KPARAM_INFO
	.align		4
.L_11:
        /*0028*/ 	.byte	0x04, 0x17
        /*002a*/ 	.short	(.L_13 - .L_12)
.L_12:
        /*002c*/ 	.word	0x00000000
        /*0030*/ 	.short	0x0001
        /*0032*/ 	.short	0x0008
        /*0034*/ 	.byte	0x00, 0xf5, 0x21, 0x00


	//----- nvinfo : EIATTR_KPARAM_INFO
	.align		4
.L_13:
        /*0038*/ 	.byte	0x04, 0x17
        /*003a*/ 	.short	(.L_15 - .L_14)
.L_14:
        /*003c*/ 	.word	0x00000000
        /*0040*/ 	.short	0x0000
        /*0042*/ 	.short	0x0000
        /*0044*/ 	.byte	0x00, 0xf5, 0x21, 0x00


	//----- nvinfo : EIATTR_SPARSE_MMA_MASK
	.align		4
.L_15:
        /*0048*/ 	.byte	0x03, 0x50
        /*004a*/ 	.short	0x0000


	//----- nvinfo : EIATTR_MAXREG_COUNT
	.align		4
        /*004c*/ 	.byte	0x03, 0x1b
        /*004e*/ 	.short	0x00ff


	//----- nvinfo : EIATTR_MERCURY_ISA_VERSION
	.align		4
        /*0050*/ 	.byte	0x03, 0x5f
        /*0052*/ 	.short	0x0101


	//----- nvinfo : EIATTR_VRC_CTA_INIT_COUNT
	.align		4
        /*0054*/ 	.byte	0x02, 0x4a
	.zero		1
	.zero		1


	//----- nvinfo : EIATTR_EXIT_INSTR_OFFSETS
	.align		4
        /*0058*/ 	.byte	0x04, 0x1c
        /*005a*/ 	.short	(.L_17 - .L_16)


	//   ....[0]....
.L_16:
        /*005c*/ 	.word	0x00000090


	//   ....[1]....
        /*0060*/ 	.word	0x000003a0


	//   ....[2]....
        /*0064*/ 	.word	0x000005d0


	//----- nvinfo : EIATTR_CRS_STACK_SIZE
	.align		4
.L_17:
        /*0068*/ 	.byte	0x04, 0x1e
        /*006a*/ 	.short	(.L_19 - .L_18)
.L_18:
        /*006c*/ 	.word	0x00000000


	//----- nvinfo : EIATTR_CBANK_PARAM_SIZE
	.align		4
.L_19:
        /*0070*/ 	.byte	0x03, 0x19
        /*0072*/ 	.short	0x001c


	//----- nvinfo : EIATTR_PARAM_CBANK
	.align		4
        /*0074*/ 	.byte	0x04, 0x0a
        /*0076*/ 	.short	(.L_21 - .L_20)
	.align		4
.L_20:
        /*0078*/ 	.word	index@(.nv.constant0._Z7gpu_addPfS_S_i)
        /*007c*/ 	.short	0x0380
        /*007e*/ 	.short	0x001c


	//----- nvinfo : EIATTR_SW_WAR
	.align		4
.L_21:
        /*0080*/ 	.byte	0x04, 0x36
        /*0082*/ 	.short	(.L_23 - .L_22)
.L_22:
        /*0084*/ 	.word	0x00000008
.L_23:


//--------------------- .nv.callgraph             --------------------------
	.section	.nv.callgraph,"",@"SHT_CUDA_CALLGRAPH"
	.align	4
	.sectionentsize	8
	.align		4
        /*0000*/ 	.word	0x00000000
	.align		4
        /*0004*/ 	.word	0xffffffff
	.align		4
        /*0008*/ 	.word	0x00000000
	.align		4
        /*000c*/ 	.word	0xfffffffe
	.align		4
        /*0010*/ 	.word	0x00000000
	.align		4
        /*0014*/ 	.word	0xfffffffd
	.align		4
        /*0018*/ 	.word	0x00000000
	.align		4
        /*001c*/ 	.word	0xfffffffc


//--------------------- .text._Z7gpu_addPfS_S_i   --------------------------
	.section	.text._Z7gpu_addPfS_S_i,"ax",@progbits
	.align	128
        .global         _Z7gpu_addPfS_S_i
        .type           _Z7gpu_addPfS_S_i,@function
        .size           _Z7gpu_addPfS_S_i,(.L_x_5 - _Z7gpu_addPfS_S_i)
        .other          _Z7gpu_addPfS_S_i,@"STO_CUDA_ENTRY STV_DEFAULT"
_Z7gpu_addPfS_S_i:
.text._Z7gpu_addPfS_S_i:
[----:B------:R-:W-:Y:S01]  /*0000*/  LDC R1, c[0x0][0x37c] ;  /* 0x0000df00ff017b82 */ /* 0x000fe20000000800 */
[----:B------:R-:W0:Y:S07]  /*0010*/  S2R R3, SR_TID.X ;  /* 0x0000000000037919 */ /* 0x000e2e0000002100 */
[----:B------:R-:W0:Y:S01]  /*0020*/  S2UR UR4, SR_CTAID.X ;  /* 0x00000000000479c3 */ /* 0x000e220000002500 */
[----:B------:R-:W1:Y:S07]  /*0030*/  LDCU UR6, c[0x0][0x398] ;  /* 0x00007300ff0677ac */ /* 0x000e6e0008000800 */
[----:B------:R-:W0:Y:S01]  /*0040*/  LDC R0, c[0x0][0x360] ;  /* 0x0000d800ff007b82 */ /* 0x000e220000000800 */
[----:B------:R-:W2:Y:S01]  /*0050*/  LDCU UR5, c[0x0][0x370] ;  /* 0x00006e00ff0577ac */ /* 0x000ea20008000800 */
[----:B0-----:R-:W-:-:S02]  /*0060*/  IMAD R3, R0, UR4, R3 ;  /* 0x0000000400037c24 */ /* 0x001fc4000f8e0203 */
[----:B--2---:R-:W-:-:S03]  /*0070*/  IMAD R0, R0, UR5, RZ ;  /* 0x0000000500007c24 */ /* 0x004fc6000f8e02ff */
[----:B-1----:R-:W-:-:S13]  /*0080*/  ISETP.GE.AND P0, PT, R3, UR6, PT ;  /* 0x0000000603007c0c */ /* 0x002fda000bf06270 */
[----:B------:R-:W-:Y:S05]  /*0090*/  @P0 EXIT ;  /* 0x000000000000094d */ /* 0x000fea0003800000 */
[----:B------:R-:W0:Y:S01]  /*00a0*/  I2F.U32.RP R8, R0 ;  /* 0x0000000000087306 */ /* 0x000e220000209000 */
[----:B------:R-:W-:Y:S01]  /*00b0*/  IADD3 R2, PT, PT, R0, R3, RZ ;  /* 0x0000000300027210 */ /* 0x000fe20007ffe0ff */
[----:B------:R-:W1:Y:S01]  /*00c0*/  LDCU.64 UR4, c[0x0][0x358] ;  /* 0x00006b00ff0477ac */ /* 0x000e620008000a00 */
[----:B------:R-:W-:Y:S01]  /*00d0*/  IADD3 R9, PT, PT, RZ, -R0, RZ ;  /* 0x80000000ff097210 */ /* 0x000fe20007ffe0ff */
[----:B------:R-:W-:Y:S01]  /*00e0*/  BSSY.RECONVERGENT B0, `(.L_x_0) ;  /* 0x000002b000007945 */ /* 0x000fe20003800200 */
[C---:B------:R-:W-:Y:S02]  /*00f0*/  ISETP.GE.AND P0, PT, R2.reuse, UR6, PT ;  /* 0x0000000602007c0c */ /* 0x040fe4000bf06270 */
[----:B------:R-:W-:Y:S02]  /*0100*/  VIMNMX R7, PT, PT, R2, UR6, !PT ;  /* 0x0000000602077c48 */ /* 0x000fe4000ffe0100 */
[----:B------:R-:W-:Y:S02]  /*0110*/  SEL R6, RZ, 0x1, P0 ;  /* 0x00000001ff067807 */ /* 0x000fe40000000000 */
[----:B------:R-:W-:-:S02]  /*0120*/  ISETP.NE.U32.AND P2, PT, R0, RZ, PT ;  /* 0x000000ff0000720c */ /* 0x000fc40003f45070 */
[----:B------:R-:W-:Y:S01]  /*0130*/  IADD3 R7, PT, PT, R7, -R2, -R6 ;  /* 0x8000000207077210 */ /* 0x000fe20007ffe806 */
[----:B0-----:R-:W0:Y:S02]  /*0140*/  MUFU.RCP R8, R8 ;  /* 0x0000000800087308 */ /* 0x001e240000001000 */
[----:B0-----:R-:W-:-:S06]  /*0150*/  IADD3 R4, PT, PT, R8, 0xffffffe, RZ ;  /* 0x0ffffffe08047810 */ /* 0x001fcc0007ffe0ff */
[----:B------:R0:W2:Y:S02]  /*0160*/  F2I.FTZ.U32.TRUNC.NTZ R5, R4 ;  /* 0x0000000400057305 */ /* 0x0000a4000021f000 */
[----:B0-----:R-:W-:Y:S02]  /*0170*/  HFMA2 R4, -RZ, RZ, 0, 0 ;  /* 0x00000000ff047431 */ /* 0x001fe400000001ff */
[----:B--2---:R-:W-:-:S04]  /*0180*/  IMAD R9, R9, R5, RZ ;  /* 0x0000000509097224 */ /* 0x004fc800078e02ff */
[----:B------:R-:W-:-:S06]  /*0190*/  IMAD.HI.U32 R8, R5, R9, R4 ;  /* 0x0000000905087227 */ /* 0x000fcc00078e0004 */
[----:B------:R-:W-:-:S05]  /*01a0*/  IMAD.HI.U32 R5, R8, R7, RZ ;  /* 0x0000000708057227 */ /* 0x000fca00078e00ff */
[----:B------:R-:W-:-:S05]  /*01b0*/  IADD3 R2, PT, PT, -R5, RZ, RZ ;  /* 0x000000ff05027210 */ /* 0x000fca0007ffe1ff */
[----:B------:R-:W-:-:S05]  /*01c0*/  IMAD R7, R0, R2, R7 ;  /* 0x0000000200077224 */ /* 0x000fca00078e0207 */
[----:B------:R-:W-:-:S13]  /*01d0*/  ISETP.GE.U32.AND P0, PT, R7, R0, PT ;  /* 0x000000000700720c */ /* 0x000fda0003f06070 */
[----:B------:R-:W-:Y:S02]  /*01e0*/  @P0 IADD3 R7, PT, PT, -R0, R7, RZ ;  /* 0x0000000700070210 */ /* 0x000fe40007ffe1ff */
[----:B------:R-:W-:Y:S02]  /*01f0*/  @P0 IADD3 R5, PT, PT, R5, 0x1, RZ ;  /* 0x0000000105050810 */ /* 0x000fe40007ffe0ff */
[----:B------:R-:W-:-:S13]  /*0200*/  ISETP.GE.U32.AND P1, PT, R7, R0, PT ;  /* 0x000000000700720c */ /* 0x000fda0003f26070 */
[----:B------:R-:W-:Y:S02]  /*0210*/  @P1 IADD3 R5, PT, PT, R5, 0x1, RZ ;  /* 0x0000000105051810 */ /* 0x000fe40007ffe0ff */
[----:B------:R-:W-:-:S04]  /*0220*/  @!P2 LOP3.LUT R5, RZ, R0, RZ, 0x33, !PT ;  /* 0x00000000ff05a212 */ /* 0x000fc800078e33ff */
[----:B------:R-:W-:-:S04]  /*0230*/  IADD3 R2, PT, PT, R6, R5, RZ ;  /* 0x0000000506027210 */ /* 0x000fc80007ffe0ff */
[C---:B------:R-:W-:Y:S02]  /*0240*/  LOP3.LUT R4, R2.reuse, 0x3, RZ, 0xc0, !PT ;  /* 0x0000000302047812 */ /* 0x040fe400078ec0ff */
[----:B------:R-:W-:Y:S02]  /*0250*/  ISETP.GE.U32.AND P1, PT, R2, 0x3, PT ;  /* 0x000000030200780c */ /* 0x000fe40003f26070 */
[----:B------:R-:W-:-:S13]  /*0260*/  ISETP.NE.AND P0, PT, R4, 0x3, PT ;  /* 0x000000030400780c */ /* 0x000fda0003f05270 */
[----:B-1----:R-:W-:Y:S05]  /*0270*/  @!P0 BRA `(.L_x_1) ;  /* 0x0000000000448947 */ /* 0x002fea0003800000 */
[----:B------:R-:W0:Y:S01]  /*0280*/  LDC.64 R4, c[0x0][0x390] ;  /* 0x0000e400ff047b82 */ /* 0x000e220000000a00 */
[----:B------:R-:W-:-:S04]  /*0290*/  IADD3 R2, PT, PT, R2, 0x1, RZ ;  /* 0x0000000102027810 */ /* 0x000fc80007ffe0ff */
[----:B------:R-:W-:-:S03]  /*02a0*/  LOP3.LUT R2, R2, 0x3, RZ, 0xc0, !PT ;  /* 0x0000000302027812 */ /* 0x000fc600078ec0ff */
[----:B------:R-:W1:Y:S01]  /*02b0*/  LDC.64 R6, c[0x0][0x380] ;  /* 0x0000e000ff067b82 */ /* 0x000e620000000a00 */
[----:B------:R-:W-:-:S07]  /*02c0*/  IADD3 R2, PT, PT, -R2, RZ, RZ ;  /* 0x000000ff02027210 */ /* 0x000fce0007ffe1ff */
[----:B------:R-:W2:Y:S02]  /*02d0*/  LDC.64 R8, c[0x0][0x388] ;  /* 0x0000e200ff087b82 */ /* 0x000ea40000000a00 */
.L_x_2:
[----:B0-----:R-:W-:-:S04]  /*02e0*/  IMAD.WIDE R12, R3, 0x4, R4 ;  /* 0x00000004030c7825 */ /* 0x001fc800078e0204 */
[C---:B--2---:R-:W-:Y:S02]  /*02f0*/  IMAD.WIDE R14, R3.reuse, 0x4, R8 ;  /* 0x00000004030e7825 */ /* 0x044fe400078e0208 */
[----:B------:R-:W2:Y:S04]  /*0300*/  LDG.E R13, desc[UR4][R12.64] ;  /* 0x000000040c0d7981 */ /* 0x000ea8000c1e1900 */
[----:B------:R-:W2:Y:S01]  /*0310*/  LDG.E R14, desc[UR4][R14.64] ;  /* 0x000000040e0e7981 */ /* 0x000ea2000c1e1900 */
[----:B-1-3--:R-:W-:Y:S01]  /*0320*/  IMAD.WIDE R10, R3, 0x4, R6 ;  /* 0x00000004030a7825 */ /* 0x00afe200078e0206 */
[----:B------:R-:W-:Y:S02]  /*0330*/  IADD3 R2, PT, PT, R2, 0x1, RZ ;  /* 0x0000000102027810 */ /* 0x000fe40007ffe0ff */
[----:B------:R-:W-:-:S02]  /*0340*/  IADD3 R3, PT, PT, R0, R3, RZ ;  /* 0x0000000300037210 */ /* 0x000fc40007ffe0ff */
[----:B------:R-:W-:Y:S01]  /*0350*/  ISETP.NE.AND P0, PT, R2, RZ, PT ;  /* 0x000000ff0200720c */ /* 0x000fe20003f05270 */
[----:B--2---:R-:W-:-:S05]  /*0360*/  FADD R17, R14, R13 ;  /* 0x0000000d0e117221 */ /* 0x004fca0000000000 */
[----:B------:R3:W-:Y:S07]  /*0370*/  STG.E desc[UR4][R10.64], R17 ;  /* 0x000000110a007986 */ /* 0x0007ee000c101904 */
[----:B------:R-:W-:Y:S05]  /*0380*/  @P0 BRA `(.L_x_2) ;  /* 0xfffffffc00d40947 */ /* 0x000fea000383ffff */
.L_x_1:
[----:B------:R-:W-:Y:S05]  /*0390*/  BSYNC.RECONVERGENT B0 ;  /* 0x0000000000007941 */ /* 0x000fea0003800200 */
.L_x_0:
[----:B------:R-:W-:Y:S05]  /*03a0*/  @!P1 EXIT ;  /* 0x000000000000994d */ /* 0x000fea0003800000 */
.L_x_3:
[----:B------:R-:W3:Y:S08]  /*03b0*/  LDC.64 R4, c[0x0][0x388] ;  /* 0x0000e200ff047b82 */ /* 0x000ef00000000a00 */
[----:B------:R-:W0:Y:S01]  /*03c0*/  LDC.64 R6, c[0x0][0x390] ;  /* 0x0000e400ff067b82 */ /* 0x000e220000000a00 */
[----:B---3--:R-:W-:-:S07]  /*03d0*/  IMAD.WIDE R10, R3, 0x4, R4 ;  /* 0x00000004030a7825 */ /* 0x008fce00078e0204 */
[----:B------:R-:W1:Y:S01]  /*03e0*/  LDC.64 R4, c[0x0][0x380] ;  /* 0x0000e000ff047b82 */ /* 0x000e620000000a00 */
[----:B--2---:R-:W2:Y:S01]  /*03f0*/  LDG.E R2, desc[UR4][R10.64] ;  /* 0x000000040a027981 */ /* 0x004ea2000c1e1900 */
[----:B0-----:R-:W-:-:S05]  /*0400*/  IMAD.WIDE R12, R3, 0x4, R6 ;  /* 0x00000004030c7825 */ /* 0x001fca00078e0206 */
[----:B------:R-:W2:Y:S01]  /*0410*/  LDG.E R7, desc[UR4][R12.64] ;  /* 0x000000040c077981 */ /* 0x000ea2000c1e1900 */
[----:B-1----:R-:W-:-:S04]  /*0420*/  IMAD.WIDE R16, R3, 0x4, R4 ;  /* 0x0000000403107825 */ /* 0x002fc800078e0204 */
[----:B------:R-:W-:-:S04]  /*0430*/  IMAD.WIDE R4, R0, 0x4, R10 ;  /* 0x0000000400047825 */ /* 0x000fc800078e020a */
[----:B--2---:R-:W-:Y:S01]  /*0440*/  FADD R19, R2, R7 ;  /* 0x0000000702137221 */ /* 0x004fe20000000000 */
[----:B------:R-:W-:-:S04]  /*0450*/  IMAD.WIDE R6, R0, 0x4, R12 ;  /* 0x0000000400067825 */ /* 0x000fc800078e020c */
[----:B------:R0:W-:Y:S04]  /*0460*/  STG.E desc[UR4][R16.64], R19 ;  /* 0x0000001310007986 */ /* 0x0001e8000c101904 */
[----:B------:R-:W2:Y:S04]  /*0470*/  LDG.E R2, desc[UR4][R4.64] ;  /* 0x0000000404027981 */ /* 0x000ea8000c1e1900 */
[----:B------:R-:W2:Y:S01]  /*0480*/  LDG.E R15, desc[UR4][R6.64] ;  /* 0x00000004060f7981 */ /* 0x000ea2000c1e1900 */
[----:B------:R-:W-:-:S04]  /*0490*/  IMAD.WIDE R8, R0, 0x4, R16 ;  /* 0x0000000400087825 */ /* 0x000fc800078e0210 */
[----:B------:R-:W-:-:S04]  /*04a0*/  IMAD.WIDE R10, R0, 0x4, R4 ;  /* 0x00000004000a7825 */ /* 0x000fc800078e0204 */
[----:B------:R-:W-:-:S04]  /*04b0*/  IMAD.WIDE R12, R0, 0x4, R6 ;  /* 0x00000004000c7825 */ /* 0x000fc800078e0206 */
[----:B--2---:R-:W-:-:S05]  /*04c0*/  FADD R21, R2, R15 ;  /* 0x0000000f02157221 */ /* 0x004fca0000000000 */
        /* <DEDUP_REMOVED lines=8> */
[----:B------:R-:W1:Y:S04]  /*0550*/  LDG.E R4, desc[UR4][R4.64] ;  /* 0x0000000404047981 */ /* 0x000e68000c1e1900 */
[----:B------:R-:W1:Y:S01]  /*0560*/  LDG.E R7, desc[UR4][R6.64] ;  /* 0x0000000406077981 */ /* 0x000e62000c1e1900 */
[C---:B0-----:R-:W-:Y:S01]  /*0570*/  IMAD.WIDE R16, R0.reuse, 0x4, R14 ;  /* 0x0000000400107825 */ /* 0x041fe200078e020e */
[----:B------:R-:W-:-:S04]  /*0580*/  LEA R3, R0, R3, 0x2 ;  /* 0x0000000300037211 */ /* 0x000fc800078e10ff */
[----:B------:R-:W-:Y:S01]  /*0590*/  ISETP.GE.AND P0, PT, R3, UR6, PT ;  /* 0x0000000603007c0c */ /* 0x000fe2000bf06270 */
[----:B-1----:R-:W-:-:S05]  /*05a0*/  FADD R9, R4, R7 ;  /* 0x0000000704097221 */ /* 0x002fca0000000000 */
[----:B------:R2:W-:Y:S07]  /*05b0*/  STG.E desc[UR4][R16.64], R9 ;  /* 0x0000000910007986 */ /* 0x0005ee000c101904 */
[----:B------:R-:W-:Y:S05]  /*05c0*/  @!P0 BRA `(.L_x_3) ;  /* 0xfffffffc00788947 */ /* 0x000fea000383ffff */
[----:B------:R-:W-:Y:S05]  /*05d0*/  EXIT ;  /* 0x000000000000794d */ /* 0x000fea0003800000 */
.L_x_4:
[----:B------:R-:W-:-:S00]  /*05e0*/  BRA `(.L_x_4) ;  /* 0xfffffffc00fc7947 */ /* 0x000fc0000383ffff */
[----:B------:R-:W-:-:S00]  /*05f0*/  NOP ;  /* 0x0000000000007918 */ /* 0x000fc00000000000 */
        /* <DEDUP_REMOVED lines=8> */
.L_x_5:


//--------------------- .nv.shared.reserved.0     --------------------------
	.section	.nv.shared.reserved.0,"aw",@nobits
	.weak		__nv_reservedSMEM_offset_0_alias
	.size		__nv_reservedSMEM_offset_0_alias, 0, 64
	.other		__nv_reservedSMEM_offset_0_alias,@"STO_CUDA_RESERVED_SHARED STV_DEFAULT"
__nv_reservedSMEM_offset_0_alias:
	.zero		0
	.zero		64


//--------------------- .nv.constant0._Z7gpu_addPfS_S_i --------------------------
	.section	.nv.constant0._Z7gpu_addPfS_S_i,"a",@progbits
	.sectionflags	@""
	.align	4
.nv.constant0._Z7gpu_addPfS_S_i:
	.zero		924


//--------------------- SYMBOLS --------------------------

	.type		.nv.reservedSmem.offset0,@object
	.size		.nv.reservedSmem.offset0,0x4
